	.headerflags	@"EF_CUDA_TEXMODE_UNIFIED EF_CUDA_64BIT_ADDRESS EF_CUDA_ACCELERATORS EF_CUDA_SM90 EF_CUDA_VIRTUAL_SM(EF_CUDA_SM90)"
	.elftype	@"ET_EXEC"


//--------------------- .nv.info                  --------------------------
	.section	.nv.info,"",@"SHT_CUDA_INFO"
	.align	4


	//----- nvinfo : EIATTR_REGCOUNT
	.align		4
        /*0000*/ 	.byte	0x04, 0x2f
        /*0002*/ 	.short	(.L_3 - .L_2)
	.align		4
.L_2:
        /*0004*/ 	.word	index@(triton_poi_fused__native_batch_norm_legit_no_training_add_convolution_17)
        /*0008*/ 	.word	0x00000018


	//----- nvinfo : EIATTR_MIN_STACK_SIZE
	.align		4
.L_3:
        /*000c*/ 	.byte	0x04, 0x12
        /*000e*/ 	.short	(.L_5 - .L_4)
	.align		4
.L_4:
        /*0010*/ 	.word	index@(triton_poi_fused__native_batch_norm_legit_no_training_add_convolution_17)
        /*0014*/ 	.word	0x00000000


	//----- nvinfo : EIATTR_FRAME_SIZE
	.align		4
.L_5:
        /*0018*/ 	.byte	0x04, 0x11
        /*001a*/ 	.short	(.L_7 - .L_6)
	.align		4
.L_6:
        /*001c*/ 	.word	index@(triton_poi_fused__native_batch_norm_legit_no_training_add_convolution_17)
        /*0020*/ 	.word	0x00000000


	//----- nvinfo : EIATTR_MIN_STACK_SIZE
	.align		4
.L_7:
        /*0024*/ 	.byte	0x04, 0x12
        /*0026*/ 	.short	(.L_9 - .L_8)
	.align		4
.L_8:
        /*0028*/ 	.word	index@(triton_poi_fused__native_batch_norm_legit_no_training_add_convolution_17)
        /*002c*/ 	.word	0x00000000
.L_9:


//--------------------- .nv.info.triton_poi_fused__native_batch_norm_legit_no_training_add_convolution_17 --------------------------
	.section	.nv.info.triton_poi_fused__native_batch_norm_legit_no_training_add_convolution_17,"",@"SHT_CUDA_INFO"
	.sectionflags	@""
	.align	4


	//----- nvinfo : EIATTR_CUDA_API_VERSION
	.align		4
        /*0000*/ 	.byte	0x04, 0x37
        /*0002*/ 	.short	(.L_11 - .L_10)
.L_10:
        /*0004*/ 	.word	0x0000007c


	//----- nvinfo : EIATTR_KPARAM_INFO
	.align		4
.L_11:
        /*0008*/ 	.byte	0x04, 0x17
        /*000a*/ 	.short	(.L_13 - .L_12)
.L_12:
        /*000c*/ 	.word	0x00000000
        /*0010*/ 	.short	0x0008
        /*0012*/ 	.short	0x0040
        /*0014*/ 	.byte	0x00, 0xf0, 0x11, 0x00


	//----- nvinfo : EIATTR_KPARAM_INFO
	.align		4
.L_13:
        /*0018*/ 	.byte	0x04, 0x17
        /*001a*/ 	.short	(.L_15 - .L_14)
.L_14:
        /*001c*/ 	.word	0x00000000
        /*0020*/ 	.short	0x0007
        /*0022*/ 	.short	0x0038
        /*0024*/ 	.byte	0x00, 0xf4, 0x21, 0x00


	//----- nvinfo : EIATTR_KPARAM_INFO
	.align		4
.L_15:
        /*0028*/ 	.byte	0x04, 0x17
        /*002a*/ 	.short	(.L_17 - .L_16)
.L_16:
        /*002c*/ 	.word	0x00000000
        /*0030*/ 	.short	0x0006
        /*0032*/ 	.short	0x0030
        /*0034*/ 	.byte	0x00, 0xf4, 0x21, 0x00


	//----- nvinfo : EIATTR_KPARAM_INFO
	.align		4
.L_17:
        /*0038*/ 	.byte	0x04, 0x17
        /*003a*/ 	.short	(.L_19 - .L_18)
.L_18:
        /*003c*/ 	.word	0x00000000
        /*0040*/ 	.short	0x0005
        /*0042*/ 	.short	0x0028
        /*0044*/ 	.byte	0x00, 0xf4, 0x21, 0x00


	//----- nvinfo : EIATTR_KPARAM_INFO
	.align		4
.L_19:
        /*0048*/ 	.byte	0x04, 0x17
        /*004a*/ 	.short	(.L_21 - .L_20)
.L_20:
        /*004c*/ 	.word	0x00000000
        /*0050*/ 	.short	0x0004
        /*0052*/ 	.short	0x0020
        /*0054*/ 	.byte	0x00, 0xf4, 0x21, 0x00


	//----- nvinfo : EIATTR_KPARAM_INFO
	.align		4
.L_21:
        /*0058*/ 	.byte	0x04, 0x17
        /*005a*/ 	.short	(.L_23 - .L_22)
.L_22:
        /*005c*/ 	.word	0x00000000
        /*0060*/ 	.short	0x0003
        /*0062*/ 	.short	0x0018
        /*0064*/ 	.byte	0x00, 0xf4, 0x21, 0x00


	//----- nvinfo : EIATTR_KPARAM_INFO
	.align		4
.L_23:
        /*0068*/ 	.byte	0x04, 0x17
        /*006a*/ 	.short	(.L_25 - .L_24)
.L_24:
        /*006c*/ 	.word	0x00000000
        /*0070*/ 	.short	0x0002
        /*0072*/ 	.short	0x0010
        /*0074*/ 	.byte	0x00, 0xf4, 0x21, 0x00


	//----- nvinfo : EIATTR_KPARAM_INFO
	.align		4
.L_25:
        /*0078*/ 	.byte	0x04, 0x17
        /*007a*/ 	.short	(.L_27 - .L_26)
.L_26:
        /*007c*/ 	.word	0x00000000
        /*0080*/ 	.short	0x0001
        /*0082*/ 	.short	0x0008
        /*0084*/ 	.byte	0x00, 0xf4, 0x21, 0x00


	//----- nvinfo : EIATTR_KPARAM_INFO
	.align		4
.L_27:
        /*0088*/ 	.byte	0x04, 0x17
        /*008a*/ 	.short	(.L_29 - .L_28)
.L_28:
        /*008c*/ 	.word	0x00000000
        /*0090*/ 	.short	0x0000
        /*0092*/ 	.short	0x0000
        /*0094*/ 	.byte	0x00, 0xf4, 0x21, 0x00


	//----- nvinfo : EIATTR_SPARSE_MMA_MASK
	.align		4
.L_29:
        /*0098*/ 	.byte	0x03, 0x50
        /*009a*/ 	.short	0x0000


	//----- nvinfo : EIATTR_MAXREG_COUNT
	.align		4
        /*009c*/ 	.byte	0x03, 0x1b
        /*009e*/ 	.short	0x00ff


	//----- nvinfo : EIATTR_EXIT_INSTR_OFFSETS
	.align		4
        /*00a0*/ 	.byte	0x04, 0x1c
        /*00a2*/ 	.short	(.L_31 - .L_30)


	//   ....[0]....
.L_30:
        /*00a4*/ 	.word	0x000003d0


	//----- nvinfo : EIATTR_REQNTID
	.align		4
.L_31:
        /*00a8*/ 	.byte	0x04, 0x10
        /*00aa*/ 	.short	(.L_33 - .L_32)
.L_32:
        /*00ac*/ 	.word	0x00000080
        /*00b0*/ 	.word	0x00000001
        /*00b4*/ 	.word	0x00000001


	//----- nvinfo : EIATTR_CBANK_PARAM_SIZE
	.align		4
.L_33:
        /*00b8*/ 	.byte	0x03, 0x19
        /*00ba*/ 	.short	0x0044


	//----- nvinfo : EIATTR_PARAM_CBANK
	.align		4
        /*00bc*/ 	.byte	0x04, 0x0a
        /*00be*/ 	.short	(.L_35 - .L_34)
	.align		4
.L_34:
        /*00c0*/ 	.word	index@(.nv.constant0.triton_poi_fused__native_batch_norm_legit_no_training_add_convolution_17)
        /*00c4*/ 	.short	0x0210
        /*00c6*/ 	.short	0x0044


	//----- nvinfo : EIATTR_SW_WAR
	.align		4
.L_35:
        /*00c8*/ 	.byte	0x04, 0x36
        /*00ca*/ 	.short	(.L_37 - .L_36)
.L_36:
        /*00cc*/ 	.word	0x00000008
.L_37:


//--------------------- .nv.callgraph             --------------------------
	.section	.nv.callgraph,"",@"SHT_CUDA_CALLGRAPH"
	.align	4
	.sectionentsize	8
	.align		4
        /*0000*/ 	.word	0x00000000
	.align		4
        /*0004*/ 	.word	0xffffffff
	.align		4
        /*0008*/ 	.word	0x00000000
	.align		4
        /*000c*/ 	.word	0xfffffffe
	.align		4
        /*0010*/ 	.word	0x00000000
	.align		4
        /*0014*/ 	.word	0xfffffffd
	.align		4
        /*0018*/ 	.word	0x00000000
	.align		4
        /*001c*/ 	.word	0xfffffffc


//--------------------- .nv.constant4             --------------------------
	.section	.nv.constant4,"a",@progbits
	.align	8
	.align		8
.nv.constant4:
        /*0000*/ 	.dword	_$_str
	.align		8
        /*0008*/ 	.dword	_$_str_$_2


//--------------------- .text.triton_poi_fused__native_batch_norm_legit_no_training_add_convolution_17 --------------------------
	.section	.text.triton_poi_fused__native_batch_norm_legit_no_training_add_convolution_17,"ax",@progbits
	.align	128
        .global         triton_poi_fused__native_batch_norm_legit_no_training_add_convolution_17
        .type           triton_poi_fused__native_batch_norm_legit_no_training_add_convolution_17,@function
        .size           triton_poi_fused__native_batch_norm_legit_no_training_add_convolution_17,(.L_x_1 - triton_poi_fused__native_batch_norm_legit_no_training_add_convolution_17)
        .other          triton_poi_fused__native_batch_norm_legit_no_training_add_convolution_17,@"STO_CUDA_ENTRY STV_DEFAULT"
triton_poi_fused__native_batch_norm_legit_no_training_add_convolution_17:
.text.triton_poi_fused__native_batch_norm_legit_no_training_add_convolution_17:
[----:B------:R-:W-:Y:S01]  /*0000*/  LDC R1, c[0x0][0x28] ;  /* 0x00000a00ff017b82 */ /* 0x000fe20000000800 */
[----:B------:R-:W1:Y:S01]  /*0010*/  S2R R0, SR_TID.X ;  /* 0x0000000000007919 */ /* 0x000e620000002100 */
[----:B------:R-:W-:-:S06]  /*0020*/  ULDC.64 UR4, c[0x0][0x208] ;  /* 0x0000820000047ab9 */ /* 0x000fcc0000000a00 */
[----:B------:R-:W2:Y:S01]  /*0030*/  LDC.64 R16, c[0x0][0x218] ;  /* 0x00008600ff107b82 */ /* 0x000ea20000000a00 */
[----:B------:R-:W3:Y:S07]  /*0040*/  S2R R5, SR_CTAID.X ;  /* 0x0000000000057919 */ /* 0x000eee0000002500 */
[----:B------:R-:W4:Y:S08]  /*0050*/  LDC.64 R6, c[0x0][0x220] ;  /* 0x00008800ff067b82 */ /* 0x000f300000000a00 */
[----:B------:R-:W5:Y:S08]  /*0060*/  LDC.64 R18, c[0x0][0x228] ;  /* 0x00008a00ff127b82 */ /* 0x000f700000000a00 */
[----:B------:R-:W2:Y:S01]  /*0070*/  LDC.64 R12, c[0x0][0x238] ;  /* 0x00008e00ff0c7b82 */ /* 0x000ea20000000a00 */
[----:B-1----:R-:W-:-:S07]  /*0080*/  SHF.L.U32 R0, R0, 0x1, RZ ;  /* 0x0000000100007819 */ /* 0x002fce00000006ff */
[----:B------:R-:W1:Y:S01]  /*0090*/  LDC.64 R8, c[0x0][0x240] ;  /* 0x00009000ff087b82 */ /* 0x000e620000000a00 */
[----:B---3--:R-:W-:Y:S02]  /*00a0*/  SHF.R.S32.HI R3, RZ, 0x17, R5 ;  /* 0x00000017ff037819 */ /* 0x008fe40000011405 */
[----:B------:R-:W-:Y:S02]  /*00b0*/  LOP3.LUT R0, R0, 0xfe, RZ, 0xc0, !PT ;  /* 0x000000fe00007812 */ /* 0x000fe400078ec0ff */
[----:B------:R-:W-:Y:S02]  /*00c0*/  SGXT R3, R3, 0x1 ;  /* 0x000000010303781a */ /* 0x000fe40000000200 */
[----:B------:R-:W-:Y:S02]  /*00d0*/  LEA R0, R5, R0, 0x8 ;  /* 0x0000000005007211 */ /* 0x000fe400078e40ff */
[----:B------:R-:W3:Y:S02]  /*00e0*/  LDC.64 R4, c[0x0][0x230] ;  /* 0x00008c00ff047b82 */ /* 0x000ee40000000a00 */
[----:B------:R-:W-:-:S04]  /*00f0*/  LEA.HI R3, R3, R0, RZ, 0x4 ;  /* 0x0000000003037211 */ /* 0x000fc800078f20ff */
[--C-:B------:R-:W-:Y:S02]  /*0100*/  SHF.R.S32.HI R11, RZ, 0x4, R3.reuse ;  /* 0x00000004ff0b7819 */ /* 0x100fe40000011403 */
[----:B------:R-:W-:-:S04]  /*0110*/  SHF.R.S32.HI R2, RZ, 0x1f, R3 ;  /* 0x0000001fff027819 */ /* 0x000fc80000011403 */
[----:B------:R-:W-:-:S04]  /*0120*/  LEA.HI R2, R2, R11, RZ, 0xa ;  /* 0x0000000b02027211 */ /* 0x000fc800078f50ff */
[----:B------:R-:W-:-:S04]  /*0130*/  LOP3.LUT R2, R2, 0xfffffc00, RZ, 0xc0, !PT ;  /* 0xfffffc0002027812 */ /* 0x000fc800078ec0ff */
[----:B------:R-:W-:Y:S02]  /*0140*/  IADD3 R11, R11, -R2, RZ ;  /* 0x800000020b0b7210 */ /* 0x000fe40007ffe0ff */
[----:B------:R-:W1:Y:S03]  /*0150*/  LDC.64 R2, c[0x0][0x210] ;  /* 0x00008400ff027b82 */ /* 0x000e660000000a00 */
[----:B---3--:R-:W-:-:S05]  /*0160*/  IMAD.WIDE R4, R11, 0x4, R4 ;  /* 0x000000040b047825 */ /* 0x008fca00078e0204 */
[----:B------:R-:W3:Y:S01]  /*0170*/  LDG.E.EL R10, desc[UR4][R4.64] ;  /* 0x00000004040a7981 */ /* 0x000ee2000c2e1900 */
[----:B--2---:R-:W-:-:S04]  /*0180*/  IMAD.WIDE R16, R11, 0x4, R16 ;  /* 0x000000040b107825 */ /* 0x004fc800078e0210 */
[C---:B----4-:R-:W-:Y:S01]  /*0190*/  IMAD.WIDE R6, R0.reuse, 0x4, R6 ;  /* 0x0000000400067825 */ /* 0x050fe200078e0206 */
[----:B------:R2:W4:Y:S03]  /*01a0*/  LDG.E.EL R14, desc[UR4][R16.64] ;  /* 0x00000004100e7981 */ /* 0x000526000c2e1900 */
[C---:B-----5:R-:W-:Y:S02]  /*01b0*/  IMAD.WIDE R18, R11.reuse, 0x4, R18 ;  /* 0x000000040b127825 */ /* 0x060fe400078e0212 */
[----:B------:R-:W5:Y:S02]  /*01c0*/  LDG.E.64 R6, desc[UR4][R6.64] ;  /* 0x0000000406067981 */ /* 0x000f64000c1e1b00 */
[----:B0-----:R-:W-:Y:S02]  /*01d0*/  IMAD.WIDE R20, R11, 0x4, R12 ;  /* 0x000000040b147825 */ /* 0x001fe400078e020c */
[----:B------:R-:W4:Y:S02]  /*01e0*/  LDG.E.EL R15, desc[UR4][R18.64] ;  /* 0x00000004120f7981 */ /* 0x000f24000c2e1900 */
[----:B-1----:R-:W-:-:S05]  /*01f0*/  IMAD.WIDE R2, R0, 0x4, R2 ;  /* 0x0000000400027825 */ /* 0x002fca00078e0202 */
[----:B------:R-:W4:Y:S01]  /*0200*/  LDG.E.64 R4, desc[UR4][R2.64] ;  /* 0x0000000402047981 */ /* 0x000f22000c1e1b00 */
[----:B------:R-:W-:Y:S01]  /*0210*/  IMAD.WIDE R12, R11, 0x4, R8 ;  /* 0x000000040b0c7825 */ /* 0x000fe200078e0208 */
[----:B--2---:R-:W-:Y:S01]  /*0220*/  HFMA2.MMA R17, -RZ, RZ, 1.625, 0 ;  /* 0x3e800000ff117435 */ /* 0x004fe200000001ff */
[----:B------:R-:W0:Y:S01]  /*0230*/  LDC.64 R8, c[0x0][0x248] ;  /* 0x00009200ff087b82 */ /* 0x000e220000000a00 */
[----:B------:R-:W2:Y:S04]  /*0240*/  LDG.E.EL R11, desc[UR4][R20.64] ;  /* 0x00000004140b7981 */ /* 0x000ea8000c2e1900 */
[----:B------:R-:W2:Y:S01]  /*0250*/  LDG.E.EL R12, desc[UR4][R12.64] ;  /* 0x000000040c0c7981 */ /* 0x000ea2000c2e1900 */
[----:B0-----:R-:W-:-:S04]  /*0260*/  IMAD.WIDE R8, R0, 0x4, R8 ;  /* 0x0000000400087825 */ /* 0x001fc800078e0208 */
[----:B---3--:R-:W-:-:S04]  /*0270*/  FADD R10, R10, 9.9999997473787516356e-05 ;  /* 0x38d1b7170a0a7421 */ /* 0x008fc80000000000 */
[----:B------:R-:W0:Y:S02]  /*0280*/  MUFU.SQRT R16, R10 ;  /* 0x0000000a00107308 */ /* 0x000e240000002000 */
[C---:B0-----:R-:W-:Y:S02]  /*0290*/  FSETP.GT.AND P0, PT, R16.reuse, 8.50705917302346158658e+37, PT ;  /* 0x7e8000001000780b */ /* 0x041fe40003f04000 */
[----:B------:R-:W-:-:S11]  /*02a0*/  FSETP.GEU.AND P1, PT, R16, 1.175494350822287508e-38, PT ;  /* 0x008000001000780b */ /* 0x000fd60003f2e000 */
[----:B------:R-:W-:-:S04]  /*02b0*/  @P0 FMUL R16, R16, 0.25 ;  /* 0x3e80000010100820 */ /* 0x000fc80000400000 */
[----:B------:R-:W-:-:S06]  /*02c0*/  @!P1 FMUL R16, R16, 16777216 ;  /* 0x4b80000010109820 */ /* 0x000fcc0000400000 */
[----:B------:R-:W0:Y:S01]  /*02d0*/  MUFU.RCP R16, R16 ;  /* 0x0000001000107308 */ /* 0x000e220000001000 */
[----:B------:R-:W-:Y:S01]  /*02e0*/  FSEL R17, R17, 1, P0 ;  /* 0x3f80000011117808 */ /* 0x000fe20000000000 */
[--C-:B----4-:R-:W-:Y:S01]  /*02f0*/  FADD R4, R4, R14.reuse ;  /* 0x0000000e04047221 */ /* 0x110fe20000000000 */
[----:B------:R-:W-:-:S03]  /*0300*/  FADD R5, R5, R14 ;  /* 0x0000000e05057221 */ /* 0x000fc60000000000 */
[----:B------:R-:W-:Y:S01]  /*0310*/  @!P1 FMUL R17, R17, 16777216 ;  /* 0x4b80000011119820 */ /* 0x000fe20000400000 */
[----:B-----5:R-:W-:Y:S01]  /*0320*/  FADD R10, R6, R4 ;  /* 0x00000004060a7221 */ /* 0x020fe20000000000 */
[----:B------:R-:W-:-:S03]  /*0330*/  FADD R6, R7, R5 ;  /* 0x0000000507067221 */ /* 0x000fc60000000000 */
[C---:B------:R-:W-:Y:S01]  /*0340*/  FADD R10, -R15.reuse, R10 ;  /* 0x0000000a0f0a7221 */ /* 0x040fe20000000100 */
[----:B------:R-:W-:Y:S01]  /*0350*/  FADD R6, -R15, R6 ;  /* 0x000000060f067221 */ /* 0x000fe20000000100 */
[----:B0-----:R-:W-:-:S04]  /*0360*/  FMUL R17, R16, R17 ;  /* 0x0000001110117220 */ /* 0x001fc80000400000 */
[-C--:B------:R-:W-:Y:S01]  /*0370*/  FMUL R10, R10, R17.reuse ;  /* 0x000000110a0a7220 */ /* 0x080fe20000400000 */
[----:B------:R-:W-:-:S03]  /*0380*/  FMUL R17, R6, R17 ;  /* 0x0000001106117220 */ /* 0x000fc60000400000 */
[C-C-:B--2---:R-:W-:Y:S01]  /*0390*/  FFMA R10, R11.reuse, R10, R12.reuse ;  /* 0x0000000a0b0a7223 */ /* 0x144fe2000000000c */
[----:B------:R-:W-:Y:S01]  /*03a0*/  FFMA R11, R11, R17, R12 ;  /* 0x000000110b0b7223 */ /* 0x000fe2000000000c */
[----:B------:R-:W-:Y:S04]  /*03b0*/  STG.E.64 desc[UR4][R2.64], R4 ;  /* 0x0000000402007986 */ /* 0x000fe8000c101b04 */
[----:B------:R-:W-:Y:S01]  /*03c0*/  STG.E.64 desc[UR4][R8.64], R10 ;  /* 0x0000000a08007986 */ /* 0x000fe2000c101b04 */
[----:B------:R-:W-:Y:S05]  /*03d0*/  EXIT ;  /* 0x000000000000794d */ /* 0x000fea0003800000 */
.L_x_0:
[----:B------:R-:W-:-:S00]  /*03e0*/  BRA `(.L_x_0) ;  /* 0xfffffffc00fc7947 */ /* 0x000fc0000383ffff */
[----:B------:R-:W-:-:S00]  /*03f0*/  NOP ;  /* 0x0000000000007918 */ /* 0x000fc00000000000 */
        /* <DEDUP_REMOVED lines=8> */
.L_x_1:


//--------------------- .nv.global.init           --------------------------
	.section	.nv.global.init,"aw",@progbits
.nv.global.init:
	.type		_$_str,@object
	.size		_$_str,(_$_str_$_2 - _$_str)
_$_str:
        /*0000*/ 	.byte	0x5f, 0x5f, 0x43, 0x55, 0x44, 0x41, 0x5f, 0x46, 0x54, 0x5a, 0x00
	.type		_$_str_$_2,@object
	.size		_$_str_$_2,(.L_1 - _$_str_$_2)
_$_str_$_2:
        /*000b*/ 	.byte	0x5f, 0x5f, 0x43, 0x55, 0x44, 0x41, 0x5f, 0x50, 0x52, 0x45, 0x43, 0x5f, 0x53, 0x51, 0x52, 0x54
        /*001b*/ 	.byte	0x00
.L_1:


//--------------------- .nv.constant0.triton_poi_fused__native_batch_norm_legit_no_training_add_convolution_17 --------------------------
	.section	.nv.constant0.triton_poi_fused__native_batch_norm_legit_no_training_add_convolution_17,"a",@progbits
	.sectionflags	@""
	.align	4
.nv.constant0.triton_poi_fused__native_batch_norm_legit_no_training_add_convolution_17:
	.zero		596
